//
// Generated by NVIDIA NVVM Compiler
//
// Compiler Build ID: CL-36424714
// Cuda compilation tools, release 13.0, V13.0.88
// Based on NVVM 20.0.0
//

.version 9.0
.target sm_100
.address_size 64

	// .globl	_Z12scale_kernelPfif

.visible .entry _Z12scale_kernelPfif(
	.param .u64 .ptr .align 1 _Z12scale_kernelPfif_param_0,
	.param .u32 _Z12scale_kernelPfif_param_1,
	.param .f32 _Z12scale_kernelPfif_param_2
)
{
	.reg .pred 	%p<2>;
	.reg .b32 	%r<6>;
	.reg .b32 	%f<4>;
	.reg .b64 	%rd<5>;

	ld.param.u64 	%rd1, [_Z12scale_kernelPfif_param_0];
	ld.param.u32 	%r2, [_Z12scale_kernelPfif_param_1];
	ld.param.f32 	%f1, [_Z12scale_kernelPfif_param_2];
	mov.u32 	%r3, %ctaid.x;
	mov.u32 	%r4, %ntid.x;
	mov.u32 	%r5, %tid.x;
	mad.lo.s32 	%r1, %r3, %r4, %r5;
	setp.ge.s32 	%p1, %r1, %r2;
	@%p1 bra 	$L__BB0_2;
	cvta.to.global.u64 	%rd2, %rd1;
	mul.wide.s32 	%rd3, %r1, 4;
	add.s64 	%rd4, %rd2, %rd3;
	ld.global.f32 	%f2, [%rd4];
	mul.f32 	%f3, %f1, %f2;
	st.global.f32 	[%rd4], %f3;
$L__BB0_2:
	ret;

}


// ===== COMPILED SASS (sm_100) =====

	.target	sm_100

	.elftype	@"ET_EXEC"


//--------------------- .note.nv.tkinfo           --------------------------
	.section	.note.nv.tkinfo,"",@"SHT_NOTE"
	.sectionflags	@"SHF_NOTE_NV_TKINFO"
	.tkinfo
        /*0018*/ 	.word	0x00000002
        /*0030*/ 	.string	""
        /*0030*/ 	.string	"ptxas"
        /*0030*/ 	.string	"Cuda compilation tools, release 13.0, V13.0.88"
        /*0030*/ 	.string	"Build cuda_13.0.r13.0/compiler.36424714_0"
        /*0030*/ 	.string	"-arch sm_100 -m 64 "



//--------------------- .note.nv.cuinfo           --------------------------
	.section	.note.nv.cuinfo,"",@"SHT_NOTE"
	.sectionflags	@"SHF_NOTE_NV_CUINFO"
        /*0018*/ 	.short	0x0002
        /*001a*/ 	.short	0x0064
        /*001c*/ 	.short	0x0082
	.zero		2


//--------------------- .nv.info                  --------------------------
	.section	.nv.info,"",@"SHT_CUDA_INFO"
	.align	4


	//----- nvinfo : EIATTR_REGCOUNT
	.align		4
        /*0000*/ 	.byte	0x04, 0x2f
        /*0002*/ 	.short	(.L_1 - .L_0)
	.align		4
.L_0:
        /*0004*/ 	.word	index@(_Z12scale_kernelPfif)
        /*0008*/ 	.word	0x00000008


	//----- nvinfo : EIATTR_FRAME_SIZE
	.align		4
.L_1:
        /*000c*/ 	.byte	0x04, 0x11
        /*000e*/ 	.short	(.L_3 - .L_2)
	.align		4
.L_2:
        /*0010*/ 	.word	index@(_Z12scale_kernelPfif)
        /*0014*/ 	.word	0x00000000


	//----- nvinfo : EIATTR_MIN_STACK_SIZE
	.align		4
.L_3:
        /*0018*/ 	.byte	0x04, 0x12
        /*001a*/ 	.short	(.L_5 - .L_4)
	.align		4
.L_4:
        /*001c*/ 	.word	index@(_Z12scale_kernelPfif)
        /*0020*/ 	.word	0x00000000
.L_5:


//--------------------- .nv.compat                --------------------------
	.section	.nv.compat,"",@"SHT_CUDA_COMPAT_INFO"
	.align	4
        /*0000*/ 	.byte	0x02, 0x09, 0x00, 0x00, 0x02, 0x02, 0x01, 0x00, 0x02, 0x05, 0x05, 0x00, 0x03, 0x07, 0x01, 0x01
        /*0010*/ 	.byte	0x02, 0x03, 0x00, 0x00, 0x02, 0x06, 0x01, 0x00, 0x04, 0x0b, 0x08, 0x00, 0x09, 0x00, 0x00, 0x00
        /*0020*/ 	.byte	0x00, 0x00, 0x00, 0x00


//--------------------- .nv.info._Z12scale_kernelPfif --------------------------
	.section	.nv.info._Z12scale_kernelPfif,"",@"SHT_CUDA_INFO"
	.sectionflags	@""
	.align	4


	//----- nvinfo : EIATTR_CUDA_API_VERSION
	.align		4
        /*0000*/ 	.byte	0x04, 0x37
        /*0002*/ 	.short	(.L_7 - .L_6)
.L_6:
        /*0004*/ 	.word	0x00000082


	//----- nvinfo : EIATTR_KPARAM_INFO
	.align		4
.L_7:
        /*0008*/ 	.byte	0x04, 0x17
        /*000a*/ 	.short	(.L_9 - .L_8)
.L_8:
        /*000c*/ 	.word	0x00000000
        /*0010*/ 	.short	0x0002
        /*0012*/ 	.short	0x000c
        /*0014*/ 	.byte	0x00, 0xf0, 0x11, 0x00


	//----- nvinfo : EIATTR_KPARAM_INFO
	.align		4
.L_9:
        /*0018*/ 	.byte	0x04, 0x17
        /*001a*/ 	.short	(.L_11 - .L_10)
.L_10:
        /*001c*/ 	.word	0x00000000
        /*0020*/ 	.short	0x0001
        /*0022*/ 	.short	0x0008
        /*0024*/ 	.byte	0x00, 0xf0, 0x11, 0x00


	//----- nvinfo : EIATTR_KPARAM_INFO
	.align		4
.L_11:
        /*0028*/ 	.byte	0x04, 0x17
        /*002a*/ 	.short	(.L_13 - .L_12)
.L_12:
        /*002c*/ 	.word	0x00000000
        /*0030*/ 	.short	0x0000
        /*0032*/ 	.short	0x0000
        /*0034*/ 	.byte	0x00, 0xf5, 0x21, 0x00


	//----- nvinfo : EIATTR_SPARSE_MMA_MASK
	.align		4
.L_13:
        /*0038*/ 	.byte	0x03, 0x50
        /*003a*/ 	.short	0x0000


	//----- nvinfo : EIATTR_MAXREG_COUNT
	.align		4
        /*003c*/ 	.byte	0x03, 0x1b
        /*003e*/ 	.short	0x00ff


	//----- nvinfo : EIATTR_MERCURY_ISA_VERSION
	.align		4
        /*0040*/ 	.byte	0x03, 0x5f
        /*0042*/ 	.short	0x0101


	//----- nvinfo : EIATTR_VRC_CTA_INIT_COUNT
	.align		4
        /*0044*/ 	.byte	0x02, 0x4a
	.zero		1
	.zero		1


	//----- nvinfo : EIATTR_EXIT_INSTR_OFFSETS
	.align		4
        /*0048*/ 	.byte	0x04, 0x1c
        /*004a*/ 	.short	(.L_15 - .L_14)


	//   ....[0]....
.L_14:
        /*004c*/ 	.word	0x00000070


	//   ....[1]....
        /*0050*/ 	.word	0x000000f0


	//----- nvinfo : EIATTR_CBANK_PARAM_SIZE
	.align		4
.L_15:
        /*0054*/ 	.byte	0x03, 0x19
        /*0056*/ 	.short	0x0010


	//----- nvinfo : EIATTR_PARAM_CBANK
	.align		4
        /*0058*/ 	.byte	0x04, 0x0a
        /*005a*/ 	.short	(.L_17 - .L_16)
	.align		4
.L_16:
        /*005c*/ 	.word	index@(.nv.constant0._Z12scale_kernelPfif)
        /*0060*/ 	.short	0x0380
        /*0062*/ 	.short	0x0010


	//----- nvinfo : EIATTR_SW_WAR
	.align		4
.L_17:
        /*0064*/ 	.byte	0x04, 0x36
        /*0066*/ 	.short	(.L_19 - .L_18)
.L_18:
        /*0068*/ 	.word	0x00000008
.L_19:


//--------------------- .nv.callgraph             --------------------------
	.section	.nv.callgraph,"",@"SHT_CUDA_CALLGRAPH"
	.align	4
	.sectionentsize	8
	.align		4
        /*0000*/ 	.word	0x00000000
	.align		4
        /*0004*/ 	.word	0xffffffff
	.align		4
        /*0008*/ 	.word	0x00000000
	.align		4
        /*000c*/ 	.word	0xfffffffe
	.align		4
        /*0010*/ 	.word	0x00000000
	.align		4
        /*0014*/ 	.word	0xfffffffd
	.align		4
        /*0018*/ 	.word	0x00000000
	.align		4
        /*001c*/ 	.word	0xfffffffc


//--------------------- .text._Z12scale_kernelPfif --------------------------
	.section	.text._Z12scale_kernelPfif,"ax",@progbits
	.align	128
        .global         _Z12scale_kernelPfif
        .type           _Z12scale_kernelPfif,@function
        .size           _Z12scale_kernelPfif,(.L_x_1 - _Z12scale_kernelPfif)
        .other          _Z12scale_kernelPfif,@"STO_CUDA_ENTRY STV_DEFAULT"
_Z12scale_kernelPfif:
.text._Z12scale_kernelPfif:
[----:B------:R-:W-:Y:S01]  /*0000*/  LDC R1, c[0x0][0x37c] ;  /* 0x0000df00ff017b82 */ /* 0x000fe20000000800 */
[----:B------:R-:W0:Y:S07]  /*0010*/  S2R R0, SR_TID.X ;  /* 0x0000000000007919 */ /* 0x000e2e0000002100 */
[----:B------:R-:W0:Y:S01]  /*0020*/  S2UR UR4, SR_CTAID.X ;  /* 0x00000000000479c3 */ /* 0x000e220000002500 */
[----:B------:R-:W1:Y:S07]  /*0030*/  LDCU UR5, c[0x0][0x388] ;  /* 0x00007100ff0577ac */ /* 0x000e6e0008000800 */
[----:B------:R-:W0:Y:S02]  /*0040*/  LDC R5, c[0x0][0x360] ;  /* 0x0000d800ff057b82 */ /* 0x000e240000000800 */
[----:B0-----:R-:W-:-:S05]  /*0050*/  IMAD R5, R5, UR4, R0 ;  /* 0x0000000405057c24 */ /* 0x001fca000f8e0200 */
[----:B-1----:R-:W-:-:S13]  /*0060*/  ISETP.GE.AND P0, PT, R5, UR5, PT ;  /* 0x0000000505007c0c */ /* 0x002fda000bf06270 */
[----:B------:R-:W-:Y:S05]  /*0070*/  @P0 EXIT ;  /* 0x000000000000094d */ /* 0x000fea0003800000 */
[----:B------:R-:W0:Y:S01]  /*0080*/  LDC.64 R2, c[0x0][0x380] ;  /* 0x0000e000ff027b82 */ /* 0x000e220000000a00 */
[----:B------:R-:W1:Y:S01]  /*0090*/  LDCU.64 UR4, c[0x0][0x358] ;  /* 0x00006b00ff0477ac */ /* 0x000e620008000a00 */
[----:B------:R-:W2:Y:S01]  /*00a0*/  LDCU UR6, c[0x0][0x38c] ;  /* 0x00007180ff0677ac */ /* 0x000ea20008000800 */
[----:B0-----:R-:W-:-:S05]  /*00b0*/  IMAD.WIDE R2, R5, 0x4, R2 ;  /* 0x0000000405027825 */ /* 0x001fca00078e0202 */
[----:B-1----:R-:W2:Y:S02]  /*00c0*/  LDG.E R0, desc[UR4][R2.64] ;  /* 0x0000000402007981 */ /* 0x002ea4000c1e1900 */
[----:B--2---:R-:W-:-:S05]  /*00d0*/  FMUL R5, R0, UR6 ;  /* 0x0000000600057c20 */ /* 0x004fca0008400000 */
[----:B------:R-:W-:Y:S01]  /*00e0*/  STG.E desc[UR4][R2.64], R5 ;  /* 0x0000000502007986 */ /* 0x000fe2000c101904 */
[----:B------:R-:W-:Y:S05]  /*00f0*/  EXIT ;  /* 0x000000000000794d */ /* 0x000fea0003800000 */
.L_x_0:
[----:B------:R-:W-:-:S00]  /*0100*/  BRA `(.L_x_0) ;  /* 0xfffffffc00fc7947 */ /* 0x000fc0000383ffff */
[----:B------:R-:W-:-:S00]  /*0110*/  NOP ;  /* 0x0000000000007918 */ /* 0x000fc00000000000 */
        /* <DEDUP_REMOVED lines=14> */
.L_x_1:


//--------------------- .nv.shared.reserved.0     --------------------------
	.section	.nv.shared.reserved.0,"aw",@nobits
	.weak		__nv_reservedSMEM_offset_0_alias
	.size		__nv_reservedSMEM_offset_0_alias, 0, 64
	.other		__nv_reservedSMEM_offset_0_alias,@"STO_CUDA_RESERVED_SHARED STV_DEFAULT"
__nv_reservedSMEM_offset_0_alias:
	.zero		0
	.zero		64


//--------------------- .nv.constant0._Z12scale_kernelPfif --------------------------
	.section	.nv.constant0._Z12scale_kernelPfif,"a",@progbits
	.sectionflags	@""
	.align	4
.nv.constant0._Z12scale_kernelPfif:
	.zero		912


//--------------------- SYMBOLS --------------------------

	.type		.nv.reservedSmem.offset0,@object
	.size		.nv.reservedSmem.offset0,0x4
